//
// Generated by NVIDIA NVVM Compiler
//
// Compiler Build ID: CL-36424714
// Cuda compilation tools, release 13.0, V13.0.88
// Based on NVVM 20.0.0
//

.version 9.0
.target sm_100
.address_size 64

	// .globl	_Z6kernelPfS_iff

.visible .entry _Z6kernelPfS_iff(
	.param .u64 .ptr .align 1 _Z6kernelPfS_iff_param_0,
	.param .u64 .ptr .align 1 _Z6kernelPfS_iff_param_1,
	.param .u32 _Z6kernelPfS_iff_param_2,
	.param .f32 _Z6kernelPfS_iff_param_3,
	.param .f32 _Z6kernelPfS_iff_param_4
)
{
	.reg .pred 	%p<8>;
	.reg .b32 	%r<87>;
	.reg .b32 	%f<222>;
	.reg .b64 	%rd<36>;

	ld.param.u64 	%rd4, [_Z6kernelPfS_iff_param_0];
	ld.param.u64 	%rd3, [_Z6kernelPfS_iff_param_1];
	ld.param.u32 	%r26, [_Z6kernelPfS_iff_param_2];
	ld.param.f32 	%f210, [_Z6kernelPfS_iff_param_3];
	ld.param.f32 	%f211, [_Z6kernelPfS_iff_param_4];
	cvta.to.global.u64 	%rd1, %rd4;
	mov.u32 	%r27, %ctaid.x;
	mov.u32 	%r28, %ntid.x;
	mov.u32 	%r29, %tid.x;
	mad.lo.s32 	%r1, %r27, %r28, %r29;
	setp.lt.s32 	%p1, %r26, 1;
	mov.f32 	%f221, 0f00000000;
	@%p1 bra 	$L__BB0_10;
	cvt.s64.s32 	%rd2, %r1;
	and.b32  	%r2, %r26, 3;
	setp.lt.u32 	%p2, %r26, 4;
	mov.f32 	%f208, 0f00000000;
	mov.b32 	%r86, 0;
	mov.f32 	%f207, %f208;
	@%p2 bra 	$L__BB0_4;
	and.b32  	%r86, %r26, 2147483644;
	neg.s32 	%r83, %r86;
	mov.f32 	%f208, 0f00000000;
	mov.b32 	%r82, 7680;
	mov.b32 	%r81, 3;
	mov.b32 	%r80, 5120;
	mov.b32 	%r79, 2;
	mov.b32 	%r78, 2560;
	mov.b32 	%r77, 1;
	mov.b32 	%r76, 0;
	mov.u32 	%r84, %r76;
$L__BB0_3:
	.pragma "nounroll";
	shr.u32 	%r38, %r81, 1;
	mul.hi.u32 	%r39, %r38, 1385484233;
	shr.u32 	%r40, %r39, 13;
	mul.lo.s32 	%r41, %r40, 130022400;
	sub.s32 	%r42, %r82, %r41;
	shr.u32 	%r43, %r79, 1;
	mul.hi.u32 	%r44, %r43, 1385484233;
	shr.u32 	%r45, %r44, 13;
	mul.lo.s32 	%r46, %r45, 130022400;
	sub.s32 	%r47, %r80, %r46;
	shr.u32 	%r48, %r77, 1;
	mul.hi.u32 	%r49, %r48, 1385484233;
	shr.u32 	%r50, %r49, 13;
	mul.lo.s32 	%r51, %r50, 130022400;
	sub.s32 	%r52, %r78, %r51;
	shr.u32 	%r53, %r84, 1;
	mul.hi.u32 	%r54, %r53, 1385484233;
	shr.u32 	%r55, %r54, 13;
	mul.lo.s32 	%r56, %r55, 130022400;
	sub.s32 	%r57, %r76, %r56;
	mul.wide.u32 	%rd5, %r57, 64;
	add.s64 	%rd6, %rd5, %rd2;
	shl.b64 	%rd7, %rd6, 2;
	add.s64 	%rd8, %rd1, %rd7;
	ld.global.f32 	%f37, [%rd8];
	add.f32 	%f38, %f210, %f37;
	add.f32 	%f39, %f211, %f37;
	add.f32 	%f40, %f38, %f207;
	add.f32 	%f41, %f39, %f208;
	add.f32 	%f42, %f38, %f40;
	add.f32 	%f43, %f39, %f41;
	add.f32 	%f44, %f38, %f42;
	add.f32 	%f45, %f39, %f43;
	add.f32 	%f46, %f38, %f44;
	add.f32 	%f47, %f39, %f45;
	add.f32 	%f48, %f38, %f46;
	add.f32 	%f49, %f39, %f47;
	add.f32 	%f50, %f38, %f48;
	add.f32 	%f51, %f39, %f49;
	add.f32 	%f52, %f38, %f50;
	add.f32 	%f53, %f39, %f51;
	add.f32 	%f54, %f38, %f52;
	add.f32 	%f55, %f39, %f53;
	add.f32 	%f56, %f38, %f54;
	add.f32 	%f57, %f39, %f55;
	add.f32 	%f58, %f38, %f56;
	add.f32 	%f59, %f39, %f57;
	add.f32 	%f60, %f38, %f58;
	add.f32 	%f61, %f39, %f59;
	mul.wide.u32 	%rd9, %r52, 64;
	add.s64 	%rd10, %rd9, %rd2;
	shl.b64 	%rd11, %rd10, 2;
	add.s64 	%rd12, %rd1, %rd11;
	ld.global.f32 	%f62, [%rd12];
	add.f32 	%f63, %f38, %f62;
	add.f32 	%f64, %f39, %f62;
	add.f32 	%f65, %f63, %f60;
	add.f32 	%f66, %f64, %f61;
	add.f32 	%f67, %f63, %f65;
	add.f32 	%f68, %f64, %f66;
	add.f32 	%f69, %f63, %f67;
	add.f32 	%f70, %f64, %f68;
	add.f32 	%f71, %f63, %f69;
	add.f32 	%f72, %f64, %f70;
	add.f32 	%f73, %f63, %f71;
	add.f32 	%f74, %f64, %f72;
	add.f32 	%f75, %f63, %f73;
	add.f32 	%f76, %f64, %f74;
	add.f32 	%f77, %f63, %f75;
	add.f32 	%f78, %f64, %f76;
	add.f32 	%f79, %f63, %f77;
	add.f32 	%f80, %f64, %f78;
	add.f32 	%f81, %f63, %f79;
	add.f32 	%f82, %f64, %f80;
	add.f32 	%f83, %f63, %f81;
	add.f32 	%f84, %f64, %f82;
	add.f32 	%f85, %f63, %f83;
	add.f32 	%f86, %f64, %f84;
	mul.wide.u32 	%rd13, %r47, 64;
	add.s64 	%rd14, %rd13, %rd2;
	shl.b64 	%rd15, %rd14, 2;
	add.s64 	%rd16, %rd1, %rd15;
	ld.global.f32 	%f87, [%rd16];
	add.f32 	%f88, %f63, %f87;
	add.f32 	%f89, %f64, %f87;
	add.f32 	%f90, %f88, %f85;
	add.f32 	%f91, %f89, %f86;
	add.f32 	%f92, %f88, %f90;
	add.f32 	%f93, %f89, %f91;
	add.f32 	%f94, %f88, %f92;
	add.f32 	%f95, %f89, %f93;
	add.f32 	%f96, %f88, %f94;
	add.f32 	%f97, %f89, %f95;
	add.f32 	%f98, %f88, %f96;
	add.f32 	%f99, %f89, %f97;
	add.f32 	%f100, %f88, %f98;
	add.f32 	%f101, %f89, %f99;
	add.f32 	%f102, %f88, %f100;
	add.f32 	%f103, %f89, %f101;
	add.f32 	%f104, %f88, %f102;
	add.f32 	%f105, %f89, %f103;
	add.f32 	%f106, %f88, %f104;
	add.f32 	%f107, %f89, %f105;
	add.f32 	%f108, %f88, %f106;
	add.f32 	%f109, %f89, %f107;
	add.f32 	%f110, %f88, %f108;
	add.f32 	%f111, %f89, %f109;
	mul.wide.u32 	%rd17, %r42, 64;
	add.s64 	%rd18, %rd17, %rd2;
	shl.b64 	%rd19, %rd18, 2;
	add.s64 	%rd20, %rd1, %rd19;
	ld.global.f32 	%f112, [%rd20];
	add.f32 	%f210, %f88, %f112;
	add.f32 	%f211, %f89, %f112;
	add.f32 	%f113, %f210, %f110;
	add.f32 	%f114, %f211, %f111;
	add.f32 	%f115, %f210, %f113;
	add.f32 	%f116, %f211, %f114;
	add.f32 	%f117, %f210, %f115;
	add.f32 	%f118, %f211, %f116;
	add.f32 	%f119, %f210, %f117;
	add.f32 	%f120, %f211, %f118;
	add.f32 	%f121, %f210, %f119;
	add.f32 	%f122, %f211, %f120;
	add.f32 	%f123, %f210, %f121;
	add.f32 	%f124, %f211, %f122;
	add.f32 	%f125, %f210, %f123;
	add.f32 	%f126, %f211, %f124;
	add.f32 	%f127, %f210, %f125;
	add.f32 	%f128, %f211, %f126;
	add.f32 	%f129, %f210, %f127;
	add.f32 	%f130, %f211, %f128;
	add.f32 	%f131, %f210, %f129;
	add.f32 	%f132, %f211, %f130;
	add.f32 	%f207, %f210, %f131;
	add.f32 	%f208, %f211, %f132;
	add.s32 	%r84, %r84, 4;
	add.s32 	%r83, %r83, 4;
	add.s32 	%r82, %r82, 10240;
	add.s32 	%r81, %r81, 4;
	add.s32 	%r80, %r80, 10240;
	add.s32 	%r79, %r79, 4;
	add.s32 	%r78, %r78, 10240;
	add.s32 	%r77, %r77, 4;
	add.s32 	%r76, %r76, 10240;
	setp.ne.s32 	%p3, %r83, 0;
	@%p3 bra 	$L__BB0_3;
$L__BB0_4:
	setp.eq.s32 	%p4, %r2, 0;
	@%p4 bra 	$L__BB0_9;
	setp.eq.s32 	%p5, %r2, 1;
	@%p5 bra 	$L__BB0_7;
	mul.hi.u32 	%r58, %r86, 1385484233;
	shr.u32 	%r59, %r58, 14;
	mul.lo.s32 	%r60, %r59, 50790;
	sub.s32 	%r61, %r86, %r60;
	mul.lo.s32 	%r62, %r61, 2560;
	mul.wide.u32 	%rd21, %r62, 64;
	add.s64 	%rd22, %rd21, %rd2;
	shl.b64 	%rd23, %rd22, 2;
	add.s64 	%rd24, %rd1, %rd23;
	ld.global.f32 	%f134, [%rd24];
	add.f32 	%f135, %f210, %f134;
	add.f32 	%f136, %f211, %f134;
	add.f32 	%f137, %f135, %f207;
	add.f32 	%f138, %f136, %f208;
	add.f32 	%f139, %f135, %f137;
	add.f32 	%f140, %f136, %f138;
	add.f32 	%f141, %f135, %f139;
	add.f32 	%f142, %f136, %f140;
	add.f32 	%f143, %f135, %f141;
	add.f32 	%f144, %f136, %f142;
	add.f32 	%f145, %f135, %f143;
	add.f32 	%f146, %f136, %f144;
	add.f32 	%f147, %f135, %f145;
	add.f32 	%f148, %f136, %f146;
	add.f32 	%f149, %f135, %f147;
	add.f32 	%f150, %f136, %f148;
	add.f32 	%f151, %f135, %f149;
	add.f32 	%f152, %f136, %f150;
	add.f32 	%f153, %f135, %f151;
	add.f32 	%f154, %f136, %f152;
	add.f32 	%f155, %f135, %f153;
	add.f32 	%f156, %f136, %f154;
	add.f32 	%f157, %f135, %f155;
	add.f32 	%f158, %f136, %f156;
	add.s32 	%r63, %r86, 1;
	mul.hi.u32 	%r64, %r63, 1385484233;
	shr.u32 	%r65, %r64, 14;
	mul.lo.s32 	%r66, %r65, 50790;
	sub.s32 	%r67, %r63, %r66;
	mul.lo.s32 	%r68, %r67, 2560;
	mul.wide.u32 	%rd25, %r68, 64;
	add.s64 	%rd26, %rd25, %rd2;
	shl.b64 	%rd27, %rd26, 2;
	add.s64 	%rd28, %rd1, %rd27;
	ld.global.f32 	%f159, [%rd28];
	add.f32 	%f210, %f135, %f159;
	add.f32 	%f211, %f136, %f159;
	add.f32 	%f160, %f210, %f157;
	add.f32 	%f161, %f211, %f158;
	add.f32 	%f162, %f210, %f160;
	add.f32 	%f163, %f211, %f161;
	add.f32 	%f164, %f210, %f162;
	add.f32 	%f165, %f211, %f163;
	add.f32 	%f166, %f210, %f164;
	add.f32 	%f167, %f211, %f165;
	add.f32 	%f168, %f210, %f166;
	add.f32 	%f169, %f211, %f167;
	add.f32 	%f170, %f210, %f168;
	add.f32 	%f171, %f211, %f169;
	add.f32 	%f172, %f210, %f170;
	add.f32 	%f173, %f211, %f171;
	add.f32 	%f174, %f210, %f172;
	add.f32 	%f175, %f211, %f173;
	add.f32 	%f176, %f210, %f174;
	add.f32 	%f177, %f211, %f175;
	add.f32 	%f178, %f210, %f176;
	add.f32 	%f179, %f211, %f177;
	add.f32 	%f207, %f210, %f178;
	add.f32 	%f208, %f211, %f179;
	add.s32 	%r86, %r86, 2;
$L__BB0_7:
	and.b32  	%r69, %r26, 1;
	setp.eq.b32 	%p6, %r69, 1;
	not.pred 	%p7, %p6;
	@%p7 bra 	$L__BB0_9;
	shr.u32 	%r70, %r86, 1;
	mul.hi.u32 	%r71, %r70, 1385484233;
	shr.u32 	%r72, %r71, 13;
	mul.lo.s32 	%r73, %r72, 50790;
	sub.s32 	%r74, %r86, %r73;
	mul.lo.s32 	%r75, %r74, 2560;
	mul.wide.u32 	%rd29, %r75, 64;
	add.s64 	%rd30, %rd29, %rd2;
	shl.b64 	%rd31, %rd30, 2;
	add.s64 	%rd32, %rd1, %rd31;
	ld.global.f32 	%f180, [%rd32];
	add.f32 	%f181, %f210, %f180;
	add.f32 	%f182, %f211, %f180;
	add.f32 	%f183, %f181, %f207;
	add.f32 	%f184, %f182, %f208;
	add.f32 	%f185, %f181, %f183;
	add.f32 	%f186, %f182, %f184;
	add.f32 	%f187, %f181, %f185;
	add.f32 	%f188, %f182, %f186;
	add.f32 	%f189, %f181, %f187;
	add.f32 	%f190, %f182, %f188;
	add.f32 	%f191, %f181, %f189;
	add.f32 	%f192, %f182, %f190;
	add.f32 	%f193, %f181, %f191;
	add.f32 	%f194, %f182, %f192;
	add.f32 	%f195, %f181, %f193;
	add.f32 	%f196, %f182, %f194;
	add.f32 	%f197, %f181, %f195;
	add.f32 	%f198, %f182, %f196;
	add.f32 	%f199, %f181, %f197;
	add.f32 	%f200, %f182, %f198;
	add.f32 	%f201, %f181, %f199;
	add.f32 	%f202, %f182, %f200;
	add.f32 	%f207, %f181, %f201;
	add.f32 	%f208, %f182, %f202;
$L__BB0_9:
	mul.f32 	%f221, %f207, %f208;
$L__BB0_10:
	cvta.to.global.u64 	%rd33, %rd3;
	mul.wide.s32 	%rd34, %r1, 4;
	add.s64 	%rd35, %rd33, %rd34;
	st.global.f32 	[%rd35], %f221;
	ret;

}


// ===== COMPILED SASS (sm_100) =====

	.target	sm_100

	.elftype	@"ET_EXEC"


//--------------------- .note.nv.tkinfo           --------------------------
	.section	.note.nv.tkinfo,"",@"SHT_NOTE"
	.sectionflags	@"SHF_NOTE_NV_TKINFO"
	.tkinfo
        /*0018*/ 	.word	0x00000002
        /*0030*/ 	.string	""
        /*0030*/ 	.string	"ptxas"
        /*0030*/ 	.string	"Cuda compilation tools, release 13.0, V13.0.88"
        /*0030*/ 	.string	"Build cuda_13.0.r13.0/compiler.36424714_0"
        /*0030*/ 	.string	"-arch sm_100 -m 64 "



//--------------------- .note.nv.cuinfo           --------------------------
	.section	.note.nv.cuinfo,"",@"SHT_NOTE"
	.sectionflags	@"SHF_NOTE_NV_CUINFO"
        /*0018*/ 	.short	0x0002
        /*001a*/ 	.short	0x0064
        /*001c*/ 	.short	0x0082
	.zero		2


//--------------------- .nv.info                  --------------------------
	.section	.nv.info,"",@"SHT_CUDA_INFO"
	.align	4


	//----- nvinfo : EIATTR_REGCOUNT
	.align		4
        /*0000*/ 	.byte	0x04, 0x2f
        /*0002*/ 	.short	(.L_1 - .L_0)
	.align		4
.L_0:
        /*0004*/ 	.word	index@(_Z6kernelPfS_iff)
        /*0008*/ 	.word	0x0000001a


	//----- nvinfo : EIATTR_FRAME_SIZE
	.align		4
.L_1:
        /*000c*/ 	.byte	0x04, 0x11
        /*000e*/ 	.short	(.L_3 - .L_2)
	.align		4
.L_2:
        /*0010*/ 	.word	index@(_Z6kernelPfS_iff)
        /*0014*/ 	.word	0x00000000


	//----- nvinfo : EIATTR_MIN_STACK_SIZE
	.align		4
.L_3:
        /*0018*/ 	.byte	0x04, 0x12
        /*001a*/ 	.short	(.L_5 - .L_4)
	.align		4
.L_4:
        /*001c*/ 	.word	index@(_Z6kernelPfS_iff)
        /*0020*/ 	.word	0x00000000
.L_5:


//--------------------- .nv.compat                --------------------------
	.section	.nv.compat,"",@"SHT_CUDA_COMPAT_INFO"
	.align	4
        /*0000*/ 	.byte	0x02, 0x09, 0x00, 0x00, 0x02, 0x02, 0x01, 0x00, 0x02, 0x05, 0x05, 0x00, 0x03, 0x07, 0x01, 0x01
        /*0010*/ 	.byte	0x02, 0x03, 0x00, 0x00, 0x02, 0x06, 0x01, 0x00, 0x04, 0x0b, 0x08, 0x00, 0x09, 0x00, 0x00, 0x00
        /*0020*/ 	.byte	0x00, 0x00, 0x00, 0x00


//--------------------- .nv.info._Z6kernelPfS_iff --------------------------
	.section	.nv.info._Z6kernelPfS_iff,"",@"SHT_CUDA_INFO"
	.sectionflags	@""
	.align	4


	//----- nvinfo : EIATTR_CUDA_API_VERSION
	.align		4
        /*0000*/ 	.byte	0x04, 0x37
        /*0002*/ 	.short	(.L_7 - .L_6)
.L_6:
        /*0004*/ 	.word	0x00000082


	//----- nvinfo : EIATTR_KPARAM_INFO
	.align		4
.L_7:
        /*0008*/ 	.byte	0x04, 0x17
        /*000a*/ 	.short	(.L_9 - .L_8)
.L_8:
        /*000c*/ 	.word	0x00000000
        /*0010*/ 	.short	0x0004
        /*0012*/ 	.short	0x0018
        /*0014*/ 	.byte	0x00, 0xf0, 0x11, 0x00


	//----- nvinfo : EIATTR_KPARAM_INFO
	.align		4
.L_9:
        /*0018*/ 	.byte	0x04, 0x17
        /*001a*/ 	.short	(.L_11 - .L_10)
.L_10:
        /*001c*/ 	.word	0x00000000
        /*0020*/ 	.short	0x0003
        /*0022*/ 	.short	0x0014
        /*0024*/ 	.byte	0x00, 0xf0, 0x11, 0x00


	//----- nvinfo : EIATTR_KPARAM_INFO
	.align		4
.L_11:
        /*0028*/ 	.byte	0x04, 0x17
        /*002a*/ 	.short	(.L_13 - .L_12)
.L_12:
        /*002c*/ 	.word	0x00000000
        /*0030*/ 	.short	0x0002
        /*0032*/ 	.short	0x0010
        /*0034*/ 	.byte	0x00, 0xf0, 0x11, 0x00


	//----- nvinfo : EIATTR_KPARAM_INFO
	.align		4
.L_13:
        /*0038*/ 	.byte	0x04, 0x17
        /*003a*/ 	.short	(.L_15 - .L_14)
.L_14:
        /*003c*/ 	.word	0x00000000
        /*0040*/ 	.short	0x0001
        /*0042*/ 	.short	0x0008
        /*0044*/ 	.byte	0x00, 0xf5, 0x21, 0x00


	//----- nvinfo : EIATTR_KPARAM_INFO
	.align		4
.L_15:
        /*0048*/ 	.byte	0x04, 0x17
        /*004a*/ 	.short	(.L_17 - .L_16)
.L_16:
        /*004c*/ 	.word	0x00000000
        /*0050*/ 	.short	0x0000
        /*0052*/ 	.short	0x0000
        /*0054*/ 	.byte	0x00, 0xf5, 0x21, 0x00


	//----- nvinfo : EIATTR_SPARSE_MMA_MASK
	.align		4
.L_17:
        /*0058*/ 	.byte	0x03, 0x50
        /*005a*/ 	.short	0x0000


	//----- nvinfo : EIATTR_MAXREG_COUNT
	.align		4
        /*005c*/ 	.byte	0x03, 0x1b
        /*005e*/ 	.short	0x00ff


	//----- nvinfo : EIATTR_MERCURY_ISA_VERSION
	.align		4
        /*0060*/ 	.byte	0x03, 0x5f
        /*0062*/ 	.short	0x0101


	//----- nvinfo : EIATTR_VRC_CTA_INIT_COUNT
	.align		4
        /*0064*/ 	.byte	0x02, 0x4a
	.zero		1
	.zero		1


	//----- nvinfo : EIATTR_EXIT_INSTR_OFFSETS
	.align		4
        /*0068*/ 	.byte	0x04, 0x1c
        /*006a*/ 	.short	(.L_19 - .L_18)


	//   ....[0]....
.L_18:
        /*006c*/ 	.word	0x000011d0


	//----- nvinfo : EIATTR_CBANK_PARAM_SIZE
	.align		4
.L_19:
        /*0070*/ 	.byte	0x03, 0x19
        /*0072*/ 	.short	0x001c


	//----- nvinfo : EIATTR_PARAM_CBANK
	.align		4
        /*0074*/ 	.byte	0x04, 0x0a
        /*0076*/ 	.short	(.L_21 - .L_20)
	.align		4
.L_20:
        /*0078*/ 	.word	index@(.nv.constant0._Z6kernelPfS_iff)
        /*007c*/ 	.short	0x0380
        /*007e*/ 	.short	0x001c


	//----- nvinfo : EIATTR_SW_WAR
	.align		4
.L_21:
        /*0080*/ 	.byte	0x04, 0x36
        /*0082*/ 	.short	(.L_23 - .L_22)
.L_22:
        /*0084*/ 	.word	0x00000008
.L_23:


//--------------------- .nv.callgraph             --------------------------
	.section	.nv.callgraph,"",@"SHT_CUDA_CALLGRAPH"
	.align	4
	.sectionentsize	8
	.align		4
        /*0000*/ 	.word	0x00000000
	.align		4
        /*0004*/ 	.word	0xffffffff
	.align		4
        /*0008*/ 	.word	0x00000000
	.align		4
        /*000c*/ 	.word	0xfffffffe
	.align		4
        /*0010*/ 	.word	0x00000000
	.align		4
        /*0014*/ 	.word	0xfffffffd
	.align		4
        /*0018*/ 	.word	0x00000000
	.align		4
        /*001c*/ 	.word	0xfffffffc


//--------------------- .text._Z6kernelPfS_iff    --------------------------
	.section	.text._Z6kernelPfS_iff,"ax",@progbits
	.align	128
        .global         _Z6kernelPfS_iff
        .type           _Z6kernelPfS_iff,@function
        .size           _Z6kernelPfS_iff,(.L_x_6 - _Z6kernelPfS_iff)
        .other          _Z6kernelPfS_iff,@"STO_CUDA_ENTRY STV_DEFAULT"
_Z6kernelPfS_iff:
.text._Z6kernelPfS_iff:
[----:B------:R-:W-:Y:S01]  /*0000*/  LDC R1, c[0x0][0x37c] ;  /* 0x0000df00ff017b82 */ /* 0x000fe20000000800 */
[----:B------:R-:W0:Y:S01]  /*0010*/  S2R R13, SR_TID.X ;  /* 0x00000000000d7919 */ /* 0x000e220000002100 */
[----:B------:R-:W1:Y:S06]  /*0020*/  LDCU UR4, c[0x0][0x390] ;  /* 0x00007200ff0477ac */ /* 0x000e6c0008000800 */
[----:B------:R-:W0:Y:S01]  /*0030*/  S2UR UR5, SR_CTAID.X ;  /* 0x00000000000579c3 */ /* 0x000e220000002500 */
[----:B------:R-:W-:Y:S01]  /*0040*/  HFMA2 R9, -RZ, RZ, 0, 0 ;  /* 0x00000000ff097431 */ /* 0x000fe200000001ff */
[----:B------:R-:W2:Y:S06]  /*0050*/  LDCU.64 UR8, c[0x0][0x358] ;  /* 0x00006b00ff0877ac */ /* 0x000eac0008000a00 */
[----:B------:R-:W0:Y:S01]  /*0060*/  LDC R12, c[0x0][0x360] ;  /* 0x0000d800ff0c7b82 */ /* 0x000e220000000800 */
[----:B-1----:R-:W-:Y:S01]  /*0070*/  UISETP.GE.AND UP0, UPT, UR4, 0x1, UPT ;  /* 0x000000010400788c */ /* 0x002fe2000bf06270 */
[----:B0-----:R-:W-:-:S08]  /*0080*/  IMAD R12, R12, UR5, R13 ;  /* 0x000000050c0c7c24 */ /* 0x001fd0000f8e020d */
[----:B--2---:R-:W-:Y:S05]  /*0090*/  BRA.U !UP0, `(.L_x_0) ;  /* 0x0000001108407547 */ /* 0x004fea000b800000 */
[----:B------:R-:W0:Y:S01]  /*00a0*/  LDCU UR6, c[0x0][0x394] ;  /* 0x00007280ff0677ac */ /* 0x000e220008000800 */
[----:B------:R-:W-:Y:S02]  /*00b0*/  SHF.R.S32.HI R13, RZ, 0x1f, R12 ;  /* 0x0000001fff0d7819 */ /* 0x000fe4000001140c */
[----:B------:R-:W-:Y:S01]  /*00c0*/  MOV R9, RZ ;  /* 0x000000ff00097202 */ /* 0x000fe20000000f00 */
[----:B------:R-:W1:Y:S01]  /*00d0*/  LDCU UR7, c[0x0][0x398] ;  /* 0x00007300ff0777ac */ /* 0x000e620008000800 */
[----:B------:R-:W-:Y:S02]  /*00e0*/  MOV R0, RZ ;  /* 0x000000ff00007202 */ /* 0x000fe40000000f00 */
[----:B------:R-:W-:Y:S01]  /*00f0*/  MOV R4, RZ ;  /* 0x000000ff00047202 */ /* 0x000fe20000000f00 */
[----:B------:R-:W-:Y:S02]  /*0100*/  UISETP.GE.U32.AND UP1, UPT, UR4, 0x4, UPT ;  /* 0x000000040400788c */ /* 0x000fe4000bf26070 */
[----:B------:R-:W-:-:S04]  /*0110*/  ULOP3.LUT UR5, UR4, 0x3, URZ, 0xc0, !UPT ;  /* 0x0000000304057892 */ /* 0x000fc8000f8ec0ff */
[----:B------:R-:W-:Y:S01]  /*0120*/  UISETP.NE.AND UP0, UPT, UR5, URZ, UPT ;  /* 0x000000ff0500728c */ /* 0x000fe2000bf05270 */
[----:B0-----:R-:W-:Y:S02]  /*0130*/  MOV R7, UR6 ;  /* 0x0000000600077c02 */ /* 0x001fe40008000f00 */
[----:B-1----:R-:W-:Y:S01]  /*0140*/  MOV R3, UR7 ;  /* 0x0000000700037c02 */ /* 0x002fe20008000f00 */
[----:B------:R-:W-:Y:S07]  /*0150*/  BRA.U !UP1, `(.L_x_1) ;  /* 0x0000000909607547 */ /* 0x000fee000b800000 */
[----:B------:R-:W-:Y:S01]  /*0160*/  ULOP3.LUT UR6, UR4, 0x7ffffffc, URZ, 0xc0, !UPT ;  /* 0x7ffffffc04067892 */ /* 0x000fe2000f8ec0ff */
[----:B------:R-:W-:Y:S01]  /*0170*/  HFMA2 R6, -RZ, RZ, 0, 0.005859375 ;  /* 0x00001e00ff067431 */ /* 0x000fe200000001ff */
[----:B------:R-:W-:Y:S01]  /*0180*/  MOV R9, RZ ;  /* 0x000000ff00097202 */ /* 0x000fe20000000f00 */
[----:B------:R-:W-:Y:S01]  /*0190*/  HFMA2 R2, -RZ, RZ, 0, 0.0009765625 ;  /* 0x00001400ff027431 */ /* 0x000fe200000001ff */
[----:B------:R-:W-:Y:S01]  /*01a0*/  MOV R20, 0x3 ;  /* 0x0000000300147802 */ /* 0x000fe20000000f00 */
[----:B------:R-:W-:Y:S01]  /*01b0*/  HFMA2 R8, -RZ, RZ, 0, 0.00018310546875 ;  /* 0x00000a00ff087431 */ /* 0x000fe200000001ff */
[----:B------:R-:W-:Y:S01]  /*01c0*/  MOV R21, 0x2 ;  /* 0x0000000200157802 */ /* 0x000fe20000000f00 */
[----:B------:R-:W-:Y:S01]  /*01d0*/  HFMA2 R5, -RZ, RZ, 0, 0 ;  /* 0x00000000ff057431 */ /* 0x000fe200000001ff */
[----:B------:R-:W-:Y:S01]  /*01e0*/  MOV R10, 0x1 ;  /* 0x00000001000a7802 */ /* 0x000fe20000000f00 */
[----:B------:R-:W0:Y:S01]  /*01f0*/  LDCU.64 UR10, c[0x0][0x380] ;  /* 0x00007000ff0a77ac */ /* 0x000e220008000a00 */
[----:B------:R-:W-:-:S02]  /*0200*/  MOV R11, RZ ;  /* 0x000000ff000b7202 */ /* 0x000fc40000000f00 */
[----:B------:R-:W-:Y:S01]  /*0210*/  MOV R0, UR6 ;  /* 0x0000000600007c02 */ /* 0x000fe20008000f00 */
[----:B------:R-:W-:-:S12]  /*0220*/  UIADD3 UR7, UPT, UPT, -UR6, URZ, URZ ;  /* 0x000000ff06077290 */ /* 0x000fd8000fffe1ff */
.L_x_2:
[----:B------:R-:W-:-:S05]  /*0230*/  SHF.R.U32.HI R14, RZ, 0x1, R11 ;  /* 0x00000001ff0e7819 */ /* 0x000fca000001160b */
[----:B------:R-:W-:-:S05]  /*0240*/  IMAD.HI.U32 R14, R14, 0x5294cfc9, RZ ;  /* 0x5294cfc90e0e7827 */ /* 0x000fca00078e00ff */
[----:B------:R-:W-:-:S05]  /*0250*/  SHF.R.U32.HI R14, RZ, 0xd, R14 ;  /* 0x0000000dff0e7819 */ /* 0x000fca000001160e */
[----:B------:R-:W-:-:S04]  /*0260*/  IMAD R15, R14, -0x7bffc00, R5 ;  /* 0xf84004000e0f7824 */ /* 0x000fc800078e0205 */
[----:B------:R-:W-:-:S03]  /*0270*/  IMAD.WIDE.U32 R14, R15, 0x40, R12 ;  /* 0x000000400f0e7825 */ /* 0x000fc600078e000c */
[----:B0-----:R-:W-:-:S04]  /*0280*/  LEA R18, P0, R14, UR10, 0x2 ;  /* 0x0000000a0e127c11 */ /* 0x001fc8000f8010ff */
[----:B------:R-:W-:-:S05]  /*0290*/  LEA.HI.X R19, R14, UR11, R15, 0x2, P0 ;  /* 0x0000000b0e137c11 */ /* 0x000fca00080f140f */
[----:B------:R0:W2:Y:S01]  /*02a0*/  LDG.E R22, desc[UR8][R18.64] ;  /* 0x0000000812167981 */ /* 0x0000a2000c1e1900 */
[----:B------:R-:W-:-:S05]  /*02b0*/  SHF.R.U32.HI R14, RZ, 0x1, R10 ;  /* 0x00000001ff0e7819 */ /* 0x000fca000001160a */
[----:B------:R-:W-:-:S05]  /*02c0*/  IMAD.HI.U32 R14, R14, 0x5294cfc9, RZ ;  /* 0x5294cfc90e0e7827 */ /* 0x000fca00078e00ff */
[----:B------:R-:W-:-:S05]  /*02d0*/  SHF.R.U32.HI R15, RZ, 0xd, R14 ;  /* 0x0000000dff0f7819 */ /* 0x000fca000001160e */
[----:B------:R-:W-:-:S04]  /*02e0*/  IMAD R15, R15, -0x7bffc00, R8 ;  /* 0xf84004000f0f7824 */ /* 0x000fc800078e0208 */
[----:B------:R-:W-:-:S03]  /*02f0*/  IMAD.WIDE.U32 R14, R15, 0x40, R12 ;  /* 0x000000400f0e7825 */ /* 0x000fc600078e000c */
[----:B------:R-:W-:-:S04]  /*0300*/  LEA R16, P0, R14, UR10, 0x2 ;  /* 0x0000000a0e107c11 */ /* 0x000fc8000f8010ff */
[----:B------:R-:W-:-:S05]  /*0310*/  LEA.HI.X R17, R14, UR11, R15, 0x2, P0 ;  /* 0x0000000b0e117c11 */ /* 0x000fca00080f140f */
[----:B------:R1:W3:Y:S01]  /*0320*/  LDG.E R23, desc[UR8][R16.64] ;  /* 0x0000000810177981 */ /* 0x0002e2000c1e1900 */
[----:B------:R-:W-:-:S05]  /*0330*/  SHF.R.U32.HI R14, RZ, 0x1, R21 ;  /* 0x00000001ff0e7819 */ /* 0x000fca0000011615 */
[----:B------:R-:W-:-:S05]  /*0340*/  IMAD.HI.U32 R14, R14, 0x5294cfc9, RZ ;  /* 0x5294cfc90e0e7827 */ /* 0x000fca00078e00ff */
[----:B------:R-:W-:-:S05]  /*0350*/  SHF.R.U32.HI R15, RZ, 0xd, R14 ;  /* 0x0000000dff0f7819 */ /* 0x000fca000001160e */
[----:B------:R-:W-:-:S04]  /*0360*/  IMAD R15, R15, -0x7bffc00, R2 ;  /* 0xf84004000f0f7824 */ /* 0x000fc800078e0202 */
[----:B------:R-:W-:-:S03]  /*0370*/  IMAD.WIDE.U32 R14, R15, 0x40, R12 ;  /* 0x000000400f0e7825 */ /* 0x000fc600078e000c */
[----:B0-----:R-:W-:-:S04]  /*0380*/  LEA R18, P0, R14, UR10, 0x2 ;  /* 0x0000000a0e127c11 */ /* 0x001fc8000f8010ff */
[----:B------:R-:W-:-:S05]  /*0390*/  LEA.HI.X R19, R14, UR11, R15, 0x2, P0 ;  /* 0x0000000b0e137c11 */ /* 0x000fca00080f140f */
[----:B------:R-:W4:Y:S01]  /*03a0*/  LDG.E R18, desc[UR8][R18.64] ;  /* 0x0000000812127981 */ /* 0x000f22000c1e1900 */
[----:B------:R-:W-:-:S05]  /*03b0*/  SHF.R.U32.HI R14, RZ, 0x1, R20 ;  /* 0x00000001ff0e7819 */ /* 0x000fca0000011614 */
[----:B------:R-:W-:-:S05]  /*03c0*/  IMAD.HI.U32 R14, R14, 0x5294cfc9, RZ ;  /* 0x5294cfc90e0e7827 */ /* 0x000fca00078e00ff */
[----:B------:R-:W-:-:S05]  /*03d0*/  SHF.R.U32.HI R15, RZ, 0xd, R14 ;  /* 0x0000000dff0f7819 */ /* 0x000fca000001160e */
[----:B------:R-:W-:-:S04]  /*03e0*/  IMAD R15, R15, -0x7bffc00, R6 ;  /* 0xf84004000f0f7824 */ /* 0x000fc800078e0206 */
[----:B------:R-:W-:-:S03]  /*03f0*/  IMAD.WIDE.U32 R14, R15, 0x40, R12 ;  /* 0x000000400f0e7825 */ /* 0x000fc600078e000c */
[----:B-1----:R-:W-:-:S04]  /*0400*/  LEA R16, P0, R14, UR10, 0x2 ;  /* 0x0000000a0e107c11 */ /* 0x002fc8000f8010ff */
[----:B------:R-:W-:-:S05]  /*0410*/  LEA.HI.X R17, R14, UR11, R15, 0x2, P0 ;  /* 0x0000000b0e117c11 */ /* 0x000fca00080f140f */
[----:B------:R-:W5:Y:S01]  /*0420*/  LDG.E R16, desc[UR8][R16.64] ;  /* 0x0000000810107981 */ /* 0x000f62000c1e1900 */
[----:B------:R-:W-:Y:S01]  /*0430*/  UIADD3 UR7, UPT, UPT, UR7, 0x4, URZ ;  /* 0x0000000407077890 */ /* 0x000fe2000fffe0ff */
[----:B------:R-:W-:Y:S02]  /*0440*/  IADD3 R11, PT, PT, R11, 0x4, RZ ;  /* 0x000000040b0b7810 */ /* 0x000fe40007ffe0ff */
[----:B------:R-:W-:Y:S01]  /*0450*/  IADD3 R10, PT, PT, R10, 0x4, RZ ;  /* 0x000000040a0a7810 */ /* 0x000fe20007ffe0ff */
[----:B------:R-:W-:Y:S01]  /*0460*/  UISETP.NE.AND UP1, UPT, UR7, URZ, UPT ;  /* 0x000000ff0700728c */ /* 0x000fe2000bf25270 */
[----:B------:R-:W-:Y:S02]  /*0470*/  IADD3 R21, PT, PT, R21, 0x4, RZ ;  /* 0x0000000415157810 */ /* 0x000fe40007ffe0ff */
[----:B------:R-:W-:Y:S02]  /*0480*/  IADD3 R20, PT, PT, R20, 0x4, RZ ;  /* 0x0000000414147810 */ /* 0x000fe40007ffe0ff */
[----:B------:R-:W-:-:S02]  /*0490*/  IADD3 R5, PT, PT, R5, 0x2800, RZ ;  /* 0x0000280005057810 */ /* 0x000fc40007ffe0ff */
[----:B------:R-:W-:Y:S02]  /*04a0*/  IADD3 R8, PT, PT, R8, 0x2800, RZ ;  /* 0x0000280008087810 */ /* 0x000fe40007ffe0ff */
[----:B------:R-:W-:Y:S02]  /*04b0*/  IADD3 R2, PT, PT, R2, 0x2800, RZ ;  /* 0x0000280002027810 */ /* 0x000fe40007ffe0ff */
[----:B------:R-:W-:Y:S01]  /*04c0*/  IADD3 R6, PT, PT, R6, 0x2800, RZ ;  /* 0x0000280006067810 */ /* 0x000fe20007ffe0ff */
[C---:B--2---:R-:W-:Y:S01]  /*04d0*/  FADD R7, R22.reuse, R7 ;  /* 0x0000000716077221 */ /* 0x044fe20000000000 */
[----:B------:R-:W-:-:S03]  /*04e0*/  FADD R22, R22, R3 ;  /* 0x0000000316167221 */ /* 0x000fc60000000000 */
[----:B------:R-:W-:Y:S01]  /*04f0*/  FADD R4, R7, R4 ;  /* 0x0000000407047221 */ /* 0x000fe20000000000 */
        /* <DEDUP_REMOVED lines=19> */
[C---:B------:R-:W-:Y:S01]  /*0630*/  FADD R4, R7.reuse, R4 ;  /* 0x0000000407047221 */ /* 0x040fe20000000000 */
[----:B---3--:R-:W-:Y:S01]  /*0640*/  FADD R7, R7, R23 ;  /* 0x0000001707077221 */ /* 0x008fe20000000000 */
[C---:B------:R-:W-:Y:S01]  /*0650*/  FADD R14, R22.reuse, R9 ;  /* 0x00000009160e7221 */ /* 0x040fe20000000000 */
[----:B------:R-:W-:Y:S02]  /*0660*/  FADD R23, R22, R23 ;  /* 0x0000001716177221 */ /* 0x000fe40000000000 */
[----:B------:R-:W-:Y:S02]  /*0670*/  FADD R4, R4, R7 ;  /* 0x0000000704047221 */ /* 0x000fe40000000000 */
[----:B------:R-:W-:Y:S02]  /*0680*/  FADD R14, R14, R23 ;  /* 0x000000170e0e7221 */ /* 0x000fe40000000000 */
[----:B------:R-:W-:Y:S02]  /*0690*/  FADD R4, R7, R4 ;  /* 0x0000000407047221 */ /* 0x000fe40000000000 */
[----:B------:R-:W-:-:S02]  /*06a0*/  FADD R14, R23, R14 ;  /* 0x0000000e170e7221 */ /* 0x000fc40000000000 */
[----:B------:R-:W-:Y:S02]  /*06b0*/  FADD R4, R7, R4 ;  /* 0x0000000407047221 */ /* 0x000fe40000000000 */
[----:B------:R-:W-:Y:S02]  /*06c0*/  FADD R14, R23, R14 ;  /* 0x0000000e170e7221 */ /* 0x000fe40000000000 */
[----:B------:R-:W-:Y:S02]  /*06d0*/  FADD R4, R7, R4 ;  /* 0x0000000407047221 */ /* 0x000fe40000000000 */
[----:B------:R-:W-:Y:S02]  /*06e0*/  FADD R14, R23, R14 ;  /* 0x0000000e170e7221 */ /* 0x000fe40000000000 */
[----:B------:R-:W-:Y:S02]  /*06f0*/  FADD R4, R7, R4 ;  /* 0x0000000407047221 */ /* 0x000fe40000000000 */
[----:B------:R-:W-:Y:S01]  /*0700*/  FADD R14, R23, R14 ;  /* 0x0000000e170e7221 */ /* 0x000fe20000000000 */
[C---:B----4-:R-:W-:Y:S01]  /*0710*/  FADD R3, R7.reuse, R18 ;  /* 0x0000001207037221 */ /* 0x050fe20000000000 */
[----:B------:R-:W-:-:S02]  /*0720*/  FADD R4, R7, R4 ;  /* 0x0000000407047221 */ /* 0x000fc40000000000 */
[----:B------:R-:W-:Y:S02]  /*0730*/  FADD R14, R23, R14 ;  /* 0x0000000e170e7221 */ /* 0x000fe40000000000 */
        /* <DEDUP_REMOVED lines=9> */
[C---:B------:R-:W-:Y:S01]  /*07d0*/  FADD R14, R23.reuse, R14 ;  /* 0x0000000e170e7221 */ /* 0x040fe20000000000 */
[----:B------:R-:W-:Y:S01]  /*07e0*/  FADD R23, R23, R18 ;  /* 0x0000001217177221 */ /* 0x000fe20000000000 */
[----:B------:R-:W-:-:S03]  /*07f0*/  FADD R4, R4, R3 ;  /* 0x0000000304047221 */ /* 0x000fc60000000000 */
[----:B------:R-:W-:Y:S01]  /*0800*/  FADD R14, R14, R23 ;  /* 0x000000170e0e7221 */ /* 0x000fe20000000000 */
[----:B------:R-:W-:-:S03]  /*0810*/  FADD R4, R3, R4 ;  /* 0x0000000403047221 */ /* 0x000fc60000000000 */
[----:B------:R-:W-:Y:S01]  /*0820*/  FADD R14, R23, R14 ;  /* 0x0000000e170e7221 */ /* 0x000fe20000000000 */
[C---:B------:R-:W-:Y:S01]  /*0830*/  FADD R4, R3.reuse, R4 ;  /* 0x0000000403047221 */ /* 0x040fe20000000000 */
[----:B-----5:R-:W-:Y:S02]  /*0840*/  FADD R7, R3, R16 ;  /* 0x0000001003077221 */ /* 0x020fe40000000000 */
        /* <DEDUP_REMOVED lines=15> */
[----:B------:R-:W-:Y:S01]  /*0940*/  FADD R4, R3, R4 ;  /* 0x0000000403047221 */ /* 0x000fe20000000000 */
[C---:B------:R-:W-:Y:S02]  /*0950*/  FADD R3, R23.reuse, R16 ;  /* 0x0000001017037221 */ /* 0x040fe40000000000 */
        /* <DEDUP_REMOVED lines=23> */
[----:B------:R-:W-:Y:S06]  /*0ad0*/  BRA.U UP1, `(.L_x_2) ;  /* 0xfffffff501d47547 */ /* 0x000fec000b83ffff */
.L_x_1:
[----:B------:R-:W-:Y:S05]  /*0ae0*/  BRA.U !UP0, `(.L_x_3) ;  /* 0x0000000508a87547 */ /* 0x000fea000b800000 */
[----:B------:R-:W-:Y:S02]  /*0af0*/  UISETP.NE.AND UP0, UPT, UR5, 0x1, UPT ;  /* 0x000000010500788c */ /* 0x000fe4000bf05270 */
[----:B------:R-:W-:-:S04]  /*0b00*/  ULOP3.LUT UR4, UR4, 0x1, URZ, 0xc0, !UPT ;  /* 0x0000000104047892 */ /* 0x000fc8000f8ec0ff */
[----:B------:R-:W-:-:S03]  /*0b10*/  UISETP.NE.U32.AND UP1, UPT, UR4, 0x1, UPT ;  /* 0x000000010400788c */ /* 0x000fc6000bf25070 */
[----:B------:R-:W-:Y:S08]  /*0b20*/  BRA.U !UP0, `(.L_x_4) ;  /* 0x00000005080c7547 */ /* 0x000ff0000b800000 */
[----:B------:R-:W-:Y:S01]  /*0b30*/  IMAD.HI.U32 R2, R0, 0x5294cfc9, RZ ;  /* 0x5294cfc900027827 */ /* 0x000fe200078e00ff */
[----:B------:R-:W0:Y:S04]  /*0b40*/  LDCU.64 UR4, c[0x0][0x380] ;  /* 0x00007000ff0477ac */ /* 0x000e280008000a00 */
[----:B------:R-:W-:-:S05]  /*0b50*/  SHF.R.U32.HI R5, RZ, 0xe, R2 ;  /* 0x0000000eff057819 */ /* 0x000fca0000011602 */
[----:B------:R-:W-:-:S04]  /*0b60*/  IMAD R5, R5, -0xc666, R0 ;  /* 0xffff399a05057824 */ /* 0x000fc800078e0200 */
[----:B------:R-:W-:-:S04]  /*0b70*/  IMAD R5, R5, 0xa00, RZ ;  /* 0x00000a0005057824 */ /* 0x000fc800078e02ff */
[----:B------:R-:W-:-:S03]  /*0b80*/  IMAD.WIDE.U32 R10, R5, 0x40, R12 ;  /* 0x00000040050a7825 */ /* 0x000fc600078e000c */
[----:B0-----:R-:W-:-:S04]  /*0b90*/  LEA R14, P0, R10, UR4, 0x2 ;  /* 0x000000040a0e7c11 */ /* 0x001fc8000f8010ff */
[----:B------:R-:W-:-:S05]  /*0ba0*/  LEA.HI.X R15, R10, UR5, R11, 0x2, P0 ;  /* 0x000000050a0f7c11 */ /* 0x000fca00080f140b */
[----:B------:R-:W2:Y:S01]  /*0bb0*/  LDG.E R14, desc[UR8][R14.64] ;  /* 0x000000080e0e7981 */ /* 0x000ea2000c1e1900 */
[----:B------:R-:W-:-:S05]  /*0bc0*/  IADD3 R2, PT, PT, R0, 0x1, RZ ;  /* 0x0000000100027810 */ /* 0x000fca0007ffe0ff */
[----:B------:R-:W-:-:S05]  /*0bd0*/  IMAD.HI.U32 R5, R2, 0x5294cfc9, RZ ;  /* 0x5294cfc902057827 */ /* 0x000fca00078e00ff */
[----:B------:R-:W-:-:S05]  /*0be0*/  SHF.R.U32.HI R5, RZ, 0xe, R5 ;  /* 0x0000000eff057819 */ /* 0x000fca0000011605 */
[----:B------:R-:W-:-:S04]  /*0bf0*/  IMAD R5, R5, -0xc666, R2 ;  /* 0xffff399a05057824 */ /* 0x000fc800078e0202 */
[----:B------:R-:W-:-:S04]  /*0c00*/  IMAD R5, R5, 0xa00, RZ ;  /* 0x00000a0005057824 */ /* 0x000fc800078e02ff */
[----:B------:R-:W-:-:S03]  /*0c10*/  IMAD.WIDE.U32 R10, R5, 0x40, R12 ;  /* 0x00000040050a7825 */ /* 0x000fc600078e000c */
[----:B------:R-:W-:-:S04]  /*0c20*/  LEA R16, P0, R10, UR4, 0x2 ;  /* 0x000000040a107c11 */ /* 0x000fc8000f8010ff */
[----:B------:R-:W-:-:S05]  /*0c30*/  LEA.HI.X R17, R10, UR5, R11, 0x2, P0 ;  /* 0x000000050a117c11 */ /* 0x000fca00080f140b */
[----:B------:R-:W3:Y:S01]  /*0c40*/  LDG.E R2, desc[UR8][R16.64] ;  /* 0x0000000810027981 */ /* 0x000ee2000c1e1900 */
[----:B------:R-:W-:Y:S01]  /*0c50*/  IADD3 R0, PT, PT, R0, 0x2, RZ ;  /* 0x0000000200007810 */ /* 0x000fe20007ffe0ff */
[--C-:B--2---:R-:W-:Y:S01]  /*0c60*/  FADD R3, R3, R14.reuse ;  /* 0x0000000e03037221 */ /* 0x104fe20000000000 */
        /* <DEDUP_REMOVED lines=18> */
[C---:B------:R-:W-:Y:S01]  /*0d90*/  FADD R4, R5.reuse, R4 ;  /* 0x0000000405047221 */ /* 0x040fe20000000000 */
[----:B---3--:R-:W-:Y:S02]  /*0da0*/  FADD R7, R5, R2 ;  /* 0x0000000205077221 */ /* 0x008fe40000000000 */
[----:B------:R-:W-:Y:S01]  /*0db0*/  FADD R6, R3, R6 ;  /* 0x0000000603067221 */ /* 0x000fe20000000000 */
[----:B------:R-:W-:-:S03]  /*0dc0*/  FADD R4, R5, R4 ;  /* 0x0000000405047221 */ /* 0x000fc60000000000 */
[----:B------:R-:W-:Y:S01]  /*0dd0*/  FADD R6, R3, R6 ;  /* 0x0000000603067221 */ /* 0x000fe20000000000 */
        /* <DEDUP_REMOVED lines=23> */
[----:B------:R-:W-:-:S07]  /*0f50*/  FADD R9, R3, R6 ;  /* 0x0000000603097221 */ /* 0x000fce0000000000 */
.L_x_4:
[----:B------:R-:W-:Y:S05]  /*0f60*/  BRA.U UP1, `(.L_x_3) ;  /* 0x0000000101887547 */ /* 0x000fea000b800000 */
[----:B------:R-:W-:Y:S01]  /*0f70*/  SHF.R.U32.HI R2, RZ, 0x1, R0 ;  /* 0x00000001ff027819 */ /* 0x000fe20000011600 */
[----:B------:R-:W0:Y:S04]  /*0f80*/  LDCU.64 UR4, c[0x0][0x380] ;  /* 0x00007000ff0477ac */ /* 0x000e280008000a00 */
[----:B------:R-:W-:-:S05]  /*0f90*/  IMAD.HI.U32 R2, R2, 0x5294cfc9, RZ ;  /* 0x5294cfc902027827 */ /* 0x000fca00078e00ff */
[----:B------:R-:W-:-:S05]  /*0fa0*/  SHF.R.U32.HI R5, RZ, 0xd, R2 ;  /* 0x0000000dff057819 */ /* 0x000fca0000011602 */
[----:B------:R-:W-:-:S04]  /*0fb0*/  IMAD R5, R5, -0xc666, R0 ;  /* 0xffff399a05057824 */ /* 0x000fc800078e0200 */
[----:B------:R-:W-:-:S04]  /*0fc0*/  IMAD R5, R5, 0xa00, RZ ;  /* 0x00000a0005057824 */ /* 0x000fc800078e02ff */
[----:B------:R-:W-:-:S03]  /*0fd0*/  IMAD.WIDE.U32 R10, R5, 0x40, R12 ;  /* 0x00000040050a7825 */ /* 0x000fc600078e000c */
[----:B0-----:R-:W-:-:S04]  /*0fe0*/  LEA R14, P0, R10, UR4, 0x2 ;  /* 0x000000040a0e7c11 */ /* 0x001fc8000f8010ff */
[----:B------:R-:W-:-:S05]  /*0ff0*/  LEA.HI.X R15, R10, UR5, R11, 0x2, P0 ;  /* 0x000000050a0f7c11 */ /* 0x000fca00080f140b */
[----:B------:R-:W2:Y:S02]  /*1000*/  LDG.E R14, desc[UR8][R14.64] ;  /* 0x000000080e0e7981 */ /* 0x000ea4000c1e1900 */
        /* <DEDUP_REMOVED lines=24> */
.L_x_3:
[----:B------:R-:W-:-:S07]  /*1190*/  FMUL R9, R4, R9 ;  /* 0x0000000904097220 */ /* 0x000fce0000400000 */
.L_x_0:
[----:B------:R-:W0:Y:S02]  /*11a0*/  LDC.64 R2, c[0x0][0x388] ;  /* 0x0000e200ff027b82 */ /* 0x000e240000000a00 */
[----:B0-----:R-:W-:-:S05]  /*11b0*/  IMAD.WIDE R12, R12, 0x4, R2 ;  /* 0x000000040c0c7825 */ /* 0x001fca00078e0202 */
[----:B------:R-:W-:Y:S01]  /*11c0*/  STG.E desc[UR8][R12.64], R9 ;  /* 0x000000090c007986 */ /* 0x000fe2000c101908 */
[----:B------:R-:W-:Y:S05]  /*11d0*/  EXIT ;  /* 0x000000000000794d */ /* 0x000fea0003800000 */
.L_x_5:
[----:B------:R-:W-:-:S00]  /*11e0*/  BRA `(.L_x_5) ;  /* 0xfffffffc00fc7947 */ /* 0x000fc0000383ffff */
[----:B------:R-:W-:-:S00]  /*11f0*/  NOP ;  /* 0x0000000000007918 */ /* 0x000fc00000000000 */
        /* <DEDUP_REMOVED lines=8> */
.L_x_6:


//--------------------- .nv.shared.reserved.0     --------------------------
	.section	.nv.shared.reserved.0,"aw",@nobits
	.weak		__nv_reservedSMEM_offset_0_alias
	.size		__nv_reservedSMEM_offset_0_alias, 0, 64
	.other		__nv_reservedSMEM_offset_0_alias,@"STO_CUDA_RESERVED_SHARED STV_DEFAULT"
__nv_reservedSMEM_offset_0_alias:
	.zero		0
	.zero		64


//--------------------- .nv.constant0._Z6kernelPfS_iff --------------------------
	.section	.nv.constant0._Z6kernelPfS_iff,"a",@progbits
	.sectionflags	@""
	.align	4
.nv.constant0._Z6kernelPfS_iff:
	.zero		924


//--------------------- SYMBOLS --------------------------

	.type		.nv.reservedSmem.offset0,@object
	.size		.nv.reservedSmem.offset0,0x4
